//
// Generated by NVIDIA NVVM Compiler
//
// Compiler Build ID: CL-36424714
// Cuda compilation tools, release 13.0, V13.0.88
// Based on NVVM 20.0.0
//

.version 9.0
.target sm_100
.address_size 64

	// .globl	_Z11computeSumsPiS_

.visible .entry _Z11computeSumsPiS_(
	.param .u64 .ptr .align 1 _Z11computeSumsPiS__param_0,
	.param .u64 .ptr .align 1 _Z11computeSumsPiS__param_1
)
{
	.reg .pred 	%p<4>;
	.reg .b32 	%r<73>;
	.reg .b64 	%rd<9>;

	ld.param.u64 	%rd5, [_Z11computeSumsPiS__param_0];
	ld.param.u64 	%rd6, [_Z11computeSumsPiS__param_1];
	cvta.to.global.u64 	%rd1, %rd6;
	mov.u32 	%r5, %tid.x;
	setp.eq.s32 	%p1, %r5, 1;
	@%p1 bra 	$L__BB0_5;
	setp.ne.s32 	%p2, %r5, 0;
	@%p2 bra 	$L__BB0_6;
	cvta.to.global.u64 	%rd7, %rd5;
	add.s64 	%rd8, %rd7, 64;
	mov.b32 	%r71, 0;
	mov.u32 	%r72, %r71;
$L__BB0_3:
	ld.global.u32 	%r8, [%rd8+-64];
	add.s32 	%r9, %r8, %r72;
	ld.global.u32 	%r10, [%rd8+-60];
	add.s32 	%r11, %r10, %r9;
	ld.global.u32 	%r12, [%rd8+-56];
	add.s32 	%r13, %r12, %r11;
	ld.global.u32 	%r14, [%rd8+-52];
	add.s32 	%r15, %r14, %r13;
	ld.global.u32 	%r16, [%rd8+-48];
	add.s32 	%r17, %r16, %r15;
	ld.global.u32 	%r18, [%rd8+-44];
	add.s32 	%r19, %r18, %r17;
	ld.global.u32 	%r20, [%rd8+-40];
	add.s32 	%r21, %r20, %r19;
	ld.global.u32 	%r22, [%rd8+-36];
	add.s32 	%r23, %r22, %r21;
	ld.global.u32 	%r24, [%rd8+-32];
	add.s32 	%r25, %r24, %r23;
	ld.global.u32 	%r26, [%rd8+-28];
	add.s32 	%r27, %r26, %r25;
	ld.global.u32 	%r28, [%rd8+-24];
	add.s32 	%r29, %r28, %r27;
	ld.global.u32 	%r30, [%rd8+-20];
	add.s32 	%r31, %r30, %r29;
	ld.global.u32 	%r32, [%rd8+-16];
	add.s32 	%r33, %r32, %r31;
	ld.global.u32 	%r34, [%rd8+-12];
	add.s32 	%r35, %r34, %r33;
	ld.global.u32 	%r36, [%rd8+-8];
	add.s32 	%r37, %r36, %r35;
	ld.global.u32 	%r38, [%rd8+-4];
	add.s32 	%r39, %r38, %r37;
	ld.global.u32 	%r40, [%rd8];
	add.s32 	%r41, %r40, %r39;
	ld.global.u32 	%r42, [%rd8+4];
	add.s32 	%r43, %r42, %r41;
	ld.global.u32 	%r44, [%rd8+8];
	add.s32 	%r45, %r44, %r43;
	ld.global.u32 	%r46, [%rd8+12];
	add.s32 	%r47, %r46, %r45;
	ld.global.u32 	%r48, [%rd8+16];
	add.s32 	%r49, %r48, %r47;
	ld.global.u32 	%r50, [%rd8+20];
	add.s32 	%r51, %r50, %r49;
	ld.global.u32 	%r52, [%rd8+24];
	add.s32 	%r53, %r52, %r51;
	ld.global.u32 	%r54, [%rd8+28];
	add.s32 	%r55, %r54, %r53;
	ld.global.u32 	%r56, [%rd8+32];
	add.s32 	%r57, %r56, %r55;
	ld.global.u32 	%r58, [%rd8+36];
	add.s32 	%r59, %r58, %r57;
	ld.global.u32 	%r60, [%rd8+40];
	add.s32 	%r61, %r60, %r59;
	ld.global.u32 	%r62, [%rd8+44];
	add.s32 	%r63, %r62, %r61;
	ld.global.u32 	%r64, [%rd8+48];
	add.s32 	%r65, %r64, %r63;
	ld.global.u32 	%r66, [%rd8+52];
	add.s32 	%r67, %r66, %r65;
	ld.global.u32 	%r68, [%rd8+56];
	add.s32 	%r69, %r68, %r67;
	ld.global.u32 	%r70, [%rd8+60];
	add.s32 	%r72, %r70, %r69;
	add.s32 	%r71, %r71, 32;
	add.s64 	%rd8, %rd8, 128;
	setp.ne.s32 	%p3, %r71, 1024;
	@%p3 bra 	$L__BB0_3;
	st.global.u32 	[%rd1], %r72;
	bra.uni 	$L__BB0_6;
$L__BB0_5:
	mov.b32 	%r6, 523776;
	st.global.u32 	[%rd1+4], %r6;
$L__BB0_6:
	ret;

}


// ===== COMPILED SASS (sm_100) =====

	.target	sm_100

	.elftype	@"ET_EXEC"


//--------------------- .note.nv.tkinfo           --------------------------
	.section	.note.nv.tkinfo,"",@"SHT_NOTE"
	.sectionflags	@"SHF_NOTE_NV_TKINFO"
	.tkinfo
        /*0018*/ 	.word	0x00000002
        /*0030*/ 	.string	""
        /*0030*/ 	.string	"ptxas"
        /*0030*/ 	.string	"Cuda compilation tools, release 13.0, V13.0.88"
        /*0030*/ 	.string	"Build cuda_13.0.r13.0/compiler.36424714_0"
        /*0030*/ 	.string	"-arch sm_100 -m 64 "



//--------------------- .note.nv.cuinfo           --------------------------
	.section	.note.nv.cuinfo,"",@"SHT_NOTE"
	.sectionflags	@"SHF_NOTE_NV_CUINFO"
        /*0018*/ 	.short	0x0002
        /*001a*/ 	.short	0x0064
        /*001c*/ 	.short	0x0082
	.zero		2


//--------------------- .nv.info                  --------------------------
	.section	.nv.info,"",@"SHT_CUDA_INFO"
	.align	4


	//----- nvinfo : EIATTR_REGCOUNT
	.align		4
        /*0000*/ 	.byte	0x04, 0x2f
        /*0002*/ 	.short	(.L_1 - .L_0)
	.align		4
.L_0:
        /*0004*/ 	.word	index@(_Z11computeSumsPiS_)
        /*0008*/ 	.word	0x0000001e


	//----- nvinfo : EIATTR_FRAME_SIZE
	.align		4
.L_1:
        /*000c*/ 	.byte	0x04, 0x11
        /*000e*/ 	.short	(.L_3 - .L_2)
	.align		4
.L_2:
        /*0010*/ 	.word	index@(_Z11computeSumsPiS_)
        /*0014*/ 	.word	0x00000000


	//----- nvinfo : EIATTR_MIN_STACK_SIZE
	.align		4
.L_3:
        /*0018*/ 	.byte	0x04, 0x12
        /*001a*/ 	.short	(.L_5 - .L_4)
	.align		4
.L_4:
        /*001c*/ 	.word	index@(_Z11computeSumsPiS_)
        /*0020*/ 	.word	0x00000000
.L_5:


//--------------------- .nv.compat                --------------------------
	.section	.nv.compat,"",@"SHT_CUDA_COMPAT_INFO"
	.align	4
        /*0000*/ 	.byte	0x02, 0x09, 0x00, 0x00, 0x02, 0x02, 0x01, 0x00, 0x02, 0x05, 0x05, 0x00, 0x03, 0x07, 0x01, 0x01
        /*0010*/ 	.byte	0x02, 0x03, 0x00, 0x00, 0x02, 0x06, 0x01, 0x00, 0x04, 0x0b, 0x08, 0x00, 0x09, 0x00, 0x00, 0x00
        /*0020*/ 	.byte	0x00, 0x00, 0x00, 0x00


//--------------------- .nv.info._Z11computeSumsPiS_ --------------------------
	.section	.nv.info._Z11computeSumsPiS_,"",@"SHT_CUDA_INFO"
	.sectionflags	@""
	.align	4


	//----- nvinfo : EIATTR_CUDA_API_VERSION
	.align		4
        /*0000*/ 	.byte	0x04, 0x37
        /*0002*/ 	.short	(.L_7 - .L_6)
.L_6:
        /*0004*/ 	.word	0x00000082


	//----- nvinfo : EIATTR_KPARAM_INFO
	.align		4
.L_7:
        /*0008*/ 	.byte	0x04, 0x17
        /*000a*/ 	.short	(.L_9 - .L_8)
.L_8:
        /*000c*/ 	.word	0x00000000
        /*0010*/ 	.short	0x0001
        /*0012*/ 	.short	0x0008
        /*0014*/ 	.byte	0x00, 0xf5, 0x21, 0x00


	//----- nvinfo : EIATTR_KPARAM_INFO
	.align		4
.L_9:
        /*0018*/ 	.byte	0x04, 0x17
        /*001a*/ 	.short	(.L_11 - .L_10)
.L_10:
        /*001c*/ 	.word	0x00000000
        /*0020*/ 	.short	0x0000
        /*0022*/ 	.short	0x0000
        /*0024*/ 	.byte	0x00, 0xf5, 0x21, 0x00


	//----- nvinfo : EIATTR_SPARSE_MMA_MASK
	.align		4
.L_11:
        /*0028*/ 	.byte	0x03, 0x50
        /*002a*/ 	.short	0x0000


	//----- nvinfo : EIATTR_MAXREG_COUNT
	.align		4
        /*002c*/ 	.byte	0x03, 0x1b
        /*002e*/ 	.short	0x00ff


	//----- nvinfo : EIATTR_MERCURY_ISA_VERSION
	.align		4
        /*0030*/ 	.byte	0x03, 0x5f
        /*0032*/ 	.short	0x0101


	//----- nvinfo : EIATTR_VRC_CTA_INIT_COUNT
	.align		4
        /*0034*/ 	.byte	0x02, 0x4a
	.zero		1
	.zero		1


	//----- nvinfo : EIATTR_EXIT_INSTR_OFFSETS
	.align		4
        /*0038*/ 	.byte	0x04, 0x1c
        /*003a*/ 	.short	(.L_13 - .L_12)


	//   ....[0]....
.L_12:
        /*003c*/ 	.word	0x00000060


	//   ....[1]....
        /*0040*/ 	.word	0x00000450


	//   ....[2]....
        /*0044*/ 	.word	0x00000490


	//----- nvinfo : EIATTR_CRS_STACK_SIZE
	.align		4
.L_13:
        /*0048*/ 	.byte	0x04, 0x1e
        /*004a*/ 	.short	(.L_15 - .L_14)
.L_14:
        /*004c*/ 	.word	0x00000000


	//----- nvinfo : EIATTR_CBANK_PARAM_SIZE
	.align		4
.L_15:
        /*0050*/ 	.byte	0x03, 0x19
        /*0052*/ 	.short	0x0010


	//----- nvinfo : EIATTR_PARAM_CBANK
	.align		4
        /*0054*/ 	.byte	0x04, 0x0a
        /*0056*/ 	.short	(.L_17 - .L_16)
	.align		4
.L_16:
        /*0058*/ 	.word	index@(.nv.constant0._Z11computeSumsPiS_)
        /*005c*/ 	.short	0x0380
        /*005e*/ 	.short	0x0010


	//----- nvinfo : EIATTR_SW_WAR
	.align		4
.L_17:
        /*0060*/ 	.byte	0x04, 0x36
        /*0062*/ 	.short	(.L_19 - .L_18)
.L_18:
        /*0064*/ 	.word	0x00000008
.L_19:


//--------------------- .nv.callgraph             --------------------------
	.section	.nv.callgraph,"",@"SHT_CUDA_CALLGRAPH"
	.align	4
	.sectionentsize	8
	.align		4
        /*0000*/ 	.word	0x00000000
	.align		4
        /*0004*/ 	.word	0xffffffff
	.align		4
        /*0008*/ 	.word	0x00000000
	.align		4
        /*000c*/ 	.word	0xfffffffe
	.align		4
        /*0010*/ 	.word	0x00000000
	.align		4
        /*0014*/ 	.word	0xfffffffd
	.align		4
        /*0018*/ 	.word	0x00000000
	.align		4
        /*001c*/ 	.word	0xfffffffc


//--------------------- .text._Z11computeSumsPiS_ --------------------------
	.section	.text._Z11computeSumsPiS_,"ax",@progbits
	.align	128
        .global         _Z11computeSumsPiS_
        .type           _Z11computeSumsPiS_,@function
        .size           _Z11computeSumsPiS_,(.L_x_3 - _Z11computeSumsPiS_)
        .other          _Z11computeSumsPiS_,@"STO_CUDA_ENTRY STV_DEFAULT"
_Z11computeSumsPiS_:
.text._Z11computeSumsPiS_:
[----:B------:R-:W-:Y:S01]  /*0000*/  LDC R1, c[0x0][0x37c] ;  /* 0x0000df00ff017b82 */ /* 0x000fe20000000800 */
[----:B------:R-:W0:Y:S01]  /*0010*/  S2R R0, SR_TID.X ;  /* 0x0000000000007919 */ /* 0x000e220000002100 */
[----:B------:R-:W1:Y:S01]  /*0020*/  LDCU.64 UR6, c[0x0][0x358] ;  /* 0x00006b00ff0677ac */ /* 0x000e620008000a00 */
[----:B0-----:R-:W-:-:S13]  /*0030*/  ISETP.NE.AND P0, PT, R0, 0x1, PT ;  /* 0x000000010000780c */ /* 0x001fda0003f05270 */
[----:B-1----:R-:W-:Y:S05]  /*0040*/  @!P0 BRA `(.L_x_0) ;  /* 0x0000000400048947 */ /* 0x002fea0003800000 */
[----:B------:R-:W-:-:S13]  /*0050*/  ISETP.NE.AND P0, PT, R0, RZ, PT ;  /* 0x000000ff0000720c */ /* 0x000fda0003f05270 */
[----:B------:R-:W-:Y:S05]  /*0060*/  @P0 EXIT ;  /* 0x000000000000094d */ /* 0x000fea0003800000 */
[----:B------:R-:W0:Y:S01]  /*0070*/  LDCU.64 UR4, c[0x0][0x380] ;  /* 0x00007000ff0477ac */ /* 0x000e220008000a00 */
[----:B------:R-:W-:Y:S01]  /*0080*/  IMAD.MOV.U32 R5, RZ, RZ, RZ ;  /* 0x000000ffff057224 */ /* 0x000fe200078e00ff */
[----:B0-----:R-:W-:-:S04]  /*0090*/  UIADD3 UR4, UP0, UPT, UR4, 0x40, URZ ;  /* 0x0000004004047890 */ /* 0x001fc8000ff1e0ff */
[----:B------:R-:W-:Y:S02]  /*00a0*/  UIADD3.X UR5, UPT, UPT, URZ, UR5, URZ, UP0, !UPT ;  /* 0x00000005ff057290 */ /* 0x000fe400087fe4ff */
[----:B------:R-:W-:Y:S01]  /*00b0*/  IMAD.U32 R2, RZ, RZ, UR4 ;  /* 0x00000004ff027e24 */ /* 0x000fe2000f8e00ff */
[----:B------:R-:W-:-:S03]  /*00c0*/  UMOV UR4, URZ ;  /* 0x000000ff00047c82 */ /* 0x000fc60008000000 */
[----:B------:R-:W-:-:S07]  /*00d0*/  IMAD.U32 R3, RZ, RZ, UR5 ;  /* 0x00000005ff037e24 */ /* 0x000fce000f8e00ff */
.L_x_1:
[----:B------:R-:W2:Y:S04]  /*00e0*/  LDG.E R0, desc[UR6][R2.64+-0x40] ;  /* 0xffffc00602007981 */ /* 0x000ea8000c1e1900 */
[----:B------:R-:W2:Y:S04]  /*00f0*/  LDG.E R4, desc[UR6][R2.64+-0x3c] ;  /* 0xffffc40602047981 */ /* 0x000ea8000c1e1900 */
[----:B------:R-:W3:Y:S04]  /*0100*/  LDG.E R27, desc[UR6][R2.64+-0x38] ;  /* 0xffffc806021b7981 */ /* 0x000ee8000c1e1900 */
[----:B------:R-:W3:Y:S04]  /*0110*/  LDG.E R24, desc[UR6][R2.64+-0x34] ;  /* 0xffffcc0602187981 */ /* 0x000ee8000c1e1900 */
[----:B------:R-:W4:Y:S04]  /*0120*/  LDG.E R22, desc[UR6][R2.64+-0x30] ;  /* 0xffffd00602167981 */ /* 0x000f28000c1e1900 */
[----:B------:R-:W4:Y:S04]  /*0130*/  LDG.E R25, desc[UR6][R2.64+-0x2c] ;  /* 0xffffd40602197981 */ /* 0x000f28000c1e1900 */
[----:B------:R-:W5:Y:S04]  /*0140*/  LDG.E R23, desc[UR6][R2.64+-0x28] ;  /* 0xffffd80602177981 */ /* 0x000f68000c1e1900 */
        /* <DEDUP_REMOVED lines=15> */
[----:B------:R-:W5:Y:S01]  /*0240*/  LDG.E R7, desc[UR6][R2.64+0x18] ;  /* 0x0000180602077981 */ /* 0x000f62000c1e1900 */
[----:B--2---:R-:W-:-:S03]  /*0250*/  IADD3 R0, PT, PT, R4, R0, R5 ;  /* 0x0000000004007210 */ /* 0x004fc60007ffe005 */
[----:B------:R-:W2:Y:S04]  /*0260*/  LDG.E R4, desc[UR6][R2.64+0x1c] ;  /* 0x00001c0602047981 */ /* 0x000ea8000c1e1900 */
[----:B------:R-:W2:Y:S01]  /*0270*/  LDG.E R5, desc[UR6][R2.64+0x20] ;  /* 0x0000200602057981 */ /* 0x000ea2000c1e1900 */
[----:B---3--:R-:W-:-:S03]  /*0280*/  IADD3 R24, PT, PT, R24, R27, R0 ;  /* 0x0000001b18187210 */ /* 0x008fc60007ffe000 */
[----:B------:R-:W3:Y:S01]  /*0290*/  LDG.E R0, desc[UR6][R2.64+0x24] ;  /* 0x0000240602007981 */ /* 0x000ee2000c1e1900 */
[----:B----4-:R-:W-:-:S03]  /*02a0*/  IADD3 R24, PT, PT, R25, R22, R24 ;  /* 0x0000001619187210 */ /* 0x010fc60007ffe018 */
[----:B------:R-:W4:Y:S04]  /*02b0*/  LDG.E R25, desc[UR6][R2.64+0x28] ;  /* 0x0000280602197981 */ /* 0x000f28000c1e1900 */
[----:B------:R-:W4:Y:S01]  /*02c0*/  LDG.E R22, desc[UR6][R2.64+0x2c] ;  /* 0x00002c0602167981 */ /* 0x000f22000c1e1900 */
[----:B-----5:R-:W-:-:S03]  /*02d0*/  IADD3 R24, PT, PT, R20, R23, R24 ;  /* 0x0000001714187210 */ /* 0x020fc60007ffe018 */
[----:B------:R-:W5:Y:S04]  /*02e0*/  LDG.E R20, desc[UR6][R2.64+0x30] ;  /* 0x0000300602147981 */ /* 0x000f68000c1e1900 */
[----:B------:R-:W5:Y:S01]  /*02f0*/  LDG.E R23, desc[UR6][R2.64+0x34] ;  /* 0x0000340602177981 */ /* 0x000f62000c1e1900 */
[----:B------:R-:W-:-:S03]  /*0300*/  IADD3 R24, PT, PT, R21, R18, R24 ;  /* 0x0000001215187210 */ /* 0x000fc60007ffe018 */
[----:B------:R-:W5:Y:S04]  /*0310*/  LDG.E R21, desc[UR6][R2.64+0x38] ;  /* 0x0000380602157981 */ /* 0x000f68000c1e1900 */
[----:B------:R0:W5:Y:S01]  /*0320*/  LDG.E R18, desc[UR6][R2.64+0x3c] ;  /* 0x00003c0602127981 */ /* 0x000162000c1e1900 */
[----:B------:R-:W-:-:S04]  /*0330*/  IADD3 R16, PT, PT, R16, R19, R24 ;  /* 0x0000001310107210 */ /* 0x000fc80007ffe018 */
[----:B------:R-:W-:-:S04]  /*0340*/  IADD3 R14, PT, PT, R14, R17, R16 ;  /* 0x000000110e0e7210 */ /* 0x000fc80007ffe010 */
[----:B------:R-:W-:-:S04]  /*0350*/  IADD3 R12, PT, PT, R12, R15, R14 ;  /* 0x0000000f0c0c7210 */ /* 0x000fc80007ffe00e */
[----:B------:R-:W-:-:S04]  /*0360*/  IADD3 R10, PT, PT, R10, R13, R12 ;  /* 0x0000000d0a0a7210 */ /* 0x000fc80007ffe00c */
[----:B------:R-:W-:Y:S01]  /*0370*/  IADD3 R8, PT, PT, R8, R11, R10 ;  /* 0x0000000b08087210 */ /* 0x000fe20007ffe00a */
[----:B------:R-:W-:-:S03]  /*0380*/  UIADD3 UR4, UPT, UPT, UR4, 0x20, URZ ;  /* 0x0000002004047890 */ /* 0x000fc6000fffe0ff */
[----:B------:R-:W-:Y:S01]  /*0390*/  IADD3 R6, PT, PT, R6, R9, R8 ;  /* 0x0000000906067210 */ /* 0x000fe20007ffe008 */
[----:B------:R-:W-:Y:S01]  /*03a0*/  UISETP.NE.AND UP0, UPT, UR4, 0x400, UPT ;  /* 0x000004000400788c */ /* 0x000fe2000bf05270 */
[----:B0-----:R-:W-:-:S05]  /*03b0*/  IADD3 R2, P0, PT, R2, 0x80, RZ ;  /* 0x0000008002027810 */ /* 0x001fca0007f1e0ff */
[----:B------:R-:W-:Y:S01]  /*03c0*/  IMAD.X R3, RZ, RZ, R3, P0 ;  /* 0x000000ffff037224 */ /* 0x000fe200000e0603 */
[----:B--2---:R-:W-:-:S04]  /*03d0*/  IADD3 R4, PT, PT, R4, R7, R6 ;  /* 0x0000000704047210 */ /* 0x004fc80007ffe006 */
[----:B---3--:R-:W-:-:S04]  /*03e0*/  IADD3 R0, PT, PT, R0, R5, R4 ;  /* 0x0000000500007210 */ /* 0x008fc80007ffe004 */
[----:B----4-:R-:W-:-:S04]  /*03f0*/  IADD3 R0, PT, PT, R22, R25, R0 ;  /* 0x0000001916007210 */ /* 0x010fc80007ffe000 */
[----:B-----5:R-:W-:-:S04]  /*0400*/  IADD3 R0, PT, PT, R23, R20, R0 ;  /* 0x0000001417007210 */ /* 0x020fc80007ffe000 */
[----:B------:R-:W-:Y:S01]  /*0410*/  IADD3 R5, PT, PT, R18, R21, R0 ;  /* 0x0000001512057210 */ /* 0x000fe20007ffe000 */
[----:B------:R-:W-:Y:S06]  /*0420*/  BRA.U UP0, `(.L_x_1) ;  /* 0xfffffffd002c7547 */ /* 0x000fec000b83ffff */
[----:B------:R-:W0:Y:S02]  /*0430*/  LDC.64 R2, c[0x0][0x388] ;  /* 0x0000e200ff027b82 */ /* 0x000e240000000a00 */
[----:B0-----:R-:W-:Y:S01]  /*0440*/  STG.E desc[UR6][R2.64], R5 ;  /* 0x0000000502007986 */ /* 0x001fe2000c101906 */
[----:B------:R-:W-:Y:S05]  /*0450*/  EXIT ;  /* 0x000000000000794d */ /* 0x000fea0003800000 */
.L_x_0:
[----:B------:R-:W0:Y:S01]  /*0460*/  LDC.64 R2, c[0x0][0x388] ;  /* 0x0000e200ff027b82 */ /* 0x000e220000000a00 */
[----:B------:R-:W-:-:S05]  /*0470*/  IMAD.MOV.U32 R5, RZ, RZ, 0x7fe00 ;  /* 0x0007fe00ff057424 */ /* 0x000fca00078e00ff */
[----:B0-----:R-:W-:Y:S01]  /*0480*/  STG.E desc[UR6][R2.64+0x4], R5 ;  /* 0x0000040502007986 */ /* 0x001fe2000c101906 */
[----:B------:R-:W-:Y:S05]  /*0490*/  EXIT ;  /* 0x000000000000794d */ /* 0x000fea0003800000 */
.L_x_2:
[----:B------:R-:W-:-:S00]  /*04a0*/  BRA `(.L_x_2) ;  /* 0xfffffffc00fc7947 */ /* 0x000fc0000383ffff */
[----:B------:R-:W-:-:S00]  /*04b0*/  NOP ;  /* 0x0000000000007918 */ /* 0x000fc00000000000 */
        /* <DEDUP_REMOVED lines=12> */
.L_x_3:


//--------------------- .nv.shared.reserved.0     --------------------------
	.section	.nv.shared.reserved.0,"aw",@nobits
	.weak		__nv_reservedSMEM_offset_0_alias
	.size		__nv_reservedSMEM_offset_0_alias, 0, 64
	.other		__nv_reservedSMEM_offset_0_alias,@"STO_CUDA_RESERVED_SHARED STV_DEFAULT"
__nv_reservedSMEM_offset_0_alias:
	.zero		0
	.zero		64


//--------------------- .nv.constant0._Z11computeSumsPiS_ --------------------------
	.section	.nv.constant0._Z11computeSumsPiS_,"a",@progbits
	.sectionflags	@""
	.align	4
.nv.constant0._Z11computeSumsPiS_:
	.zero		912


//--------------------- SYMBOLS --------------------------

	.type		.nv.reservedSmem.offset0,@object
	.size		.nv.reservedSmem.offset0,0x4
